//
// Generated by NVIDIA NVVM Compiler
//
// Compiler Build ID: CL-36424714
// Cuda compilation tools, release 13.0, V13.0.88
// Based on NVVM 20.0.0
//

.version 9.0
.target sm_100
.address_size 64

	// .globl	_Z20reduction_divergencePiS_i
// _ZZ20reduction_divergencePiS_iE4smem has been demoted

.visible .entry _Z20reduction_divergencePiS_i(
	.param .u64 .ptr .align 1 _Z20reduction_divergencePiS_i_param_0,
	.param .u64 .ptr .align 1 _Z20reduction_divergencePiS_i_param_1,
	.param .u32 _Z20reduction_divergencePiS_i_param_2
)
{
	.reg .pred 	%p<6>;
	.reg .b32 	%r<30>;
	.reg .b64 	%rd<11>;
	// demoted variable
	.shared .align 4 .b8 _ZZ20reduction_divergencePiS_iE4smem[1024];
	ld.param.u64 	%rd3, [_Z20reduction_divergencePiS_i_param_0];
	ld.param.u64 	%rd2, [_Z20reduction_divergencePiS_i_param_1];
	ld.param.u32 	%r13, [_Z20reduction_divergencePiS_i_param_2];
	cvta.to.global.u64 	%rd1, %rd3;
	mov.u32 	%r1, %ctaid.x;
	shl.b32 	%r15, %r1, 8;
	mov.u32 	%r2, %tid.x;
	add.s32 	%r3, %r15, %r2;
	setp.ge.u32 	%p1, %r3, %r13;
	mov.b32 	%r27, 0;
	@%p1 bra 	$L__BB0_2;
	mul.wide.u32 	%rd4, %r3, 4;
	add.s64 	%rd5, %rd1, %rd4;
	ld.global.u32 	%r27, [%rd5];
$L__BB0_2:
	shl.b32 	%r17, %r2, 2;
	mov.u32 	%r18, _ZZ20reduction_divergencePiS_iE4smem;
	add.s32 	%r6, %r18, %r17;
	st.shared.u32 	[%r6], %r27;
	mov.u32 	%r29, %ntid.x;
	add.s32 	%r8, %r3, %r29;
	setp.ge.u32 	%p2, %r8, %r13;
	mov.b32 	%r28, 0;
	@%p2 bra 	$L__BB0_4;
	mul.wide.u32 	%rd6, %r8, 4;
	add.s64 	%rd7, %rd1, %rd6;
	ld.global.u32 	%r28, [%rd7];
$L__BB0_4:
	shl.b32 	%r19, %r29, 2;
	add.s32 	%r20, %r6, %r19;
	st.shared.u32 	[%r20], %r28;
	bar.sync 	0;
$L__BB0_5:
	setp.ge.u32 	%p3, %r2, %r29;
	@%p3 bra 	$L__BB0_7;
	shl.b32 	%r21, %r29, 2;
	add.s32 	%r22, %r6, %r21;
	ld.shared.u32 	%r23, [%r22];
	ld.shared.u32 	%r24, [%r6];
	add.s32 	%r25, %r24, %r23;
	st.shared.u32 	[%r6], %r25;
$L__BB0_7:
	bar.sync 	0;
	shr.u32 	%r12, %r29, 1;
	setp.gt.u32 	%p4, %r29, 1;
	mov.u32 	%r29, %r12;
	@%p4 bra 	$L__BB0_5;
	setp.ne.s32 	%p5, %r2, 0;
	@%p5 bra 	$L__BB0_10;
	ld.shared.u32 	%r26, [_ZZ20reduction_divergencePiS_iE4smem];
	cvta.to.global.u64 	%rd8, %rd2;
	mul.wide.u32 	%rd9, %r1, 4;
	add.s64 	%rd10, %rd8, %rd9;
	st.global.u32 	[%rd10], %r26;
$L__BB0_10:
	ret;

}


// ===== COMPILED SASS (sm_100) =====

	.target	sm_100

	.elftype	@"ET_EXEC"


//--------------------- .note.nv.tkinfo           --------------------------
	.section	.note.nv.tkinfo,"",@"SHT_NOTE"
	.sectionflags	@"SHF_NOTE_NV_TKINFO"
	.tkinfo
        /*0018*/ 	.word	0x00000002
        /*0030*/ 	.string	""
        /*0030*/ 	.string	"ptxas"
        /*0030*/ 	.string	"Cuda compilation tools, release 13.0, V13.0.88"
        /*0030*/ 	.string	"Build cuda_13.0.r13.0/compiler.36424714_0"
        /*0030*/ 	.string	"-arch sm_100 -m 64 "



//--------------------- .note.nv.cuinfo           --------------------------
	.section	.note.nv.cuinfo,"",@"SHT_NOTE"
	.sectionflags	@"SHF_NOTE_NV_CUINFO"
        /*0018*/ 	.short	0x0002
        /*001a*/ 	.short	0x0064
        /*001c*/ 	.short	0x0082
	.zero		2


//--------------------- .nv.info                  --------------------------
	.section	.nv.info,"",@"SHT_CUDA_INFO"
	.align	4


	//----- nvinfo : EIATTR_REGCOUNT
	.align		4
        /*0000*/ 	.byte	0x04, 0x2f
        /*0002*/ 	.short	(.L_1 - .L_0)
	.align		4
.L_0:
        /*0004*/ 	.word	index@(_Z20reduction_divergencePiS_i)
        /*0008*/ 	.word	0x0000000e


	//----- nvinfo : EIATTR_FRAME_SIZE
	.align		4
.L_1:
        /*000c*/ 	.byte	0x04, 0x11
        /*000e*/ 	.short	(.L_3 - .L_2)
	.align		4
.L_2:
        /*0010*/ 	.word	index@(_Z20reduction_divergencePiS_i)
        /*0014*/ 	.word	0x00000000


	//----- nvinfo : EIATTR_MIN_STACK_SIZE
	.align		4
.L_3:
        /*0018*/ 	.byte	0x04, 0x12
        /*001a*/ 	.short	(.L_5 - .L_4)
	.align		4
.L_4:
        /*001c*/ 	.word	index@(_Z20reduction_divergencePiS_i)
        /*0020*/ 	.word	0x00000000
.L_5:


//--------------------- .nv.compat                --------------------------
	.section	.nv.compat,"",@"SHT_CUDA_COMPAT_INFO"
	.align	4
        /*0000*/ 	.byte	0x02, 0x09, 0x00, 0x00, 0x02, 0x02, 0x01, 0x00, 0x02, 0x05, 0x05, 0x00, 0x03, 0x07, 0x01, 0x01
        /*0010*/ 	.byte	0x02, 0x03, 0x00, 0x00, 0x02, 0x06, 0x01, 0x00, 0x04, 0x0b, 0x08, 0x00, 0x09, 0x00, 0x00, 0x00
        /*0020*/ 	.byte	0x00, 0x00, 0x00, 0x00


//--------------------- .nv.info._Z20reduction_divergencePiS_i --------------------------
	.section	.nv.info._Z20reduction_divergencePiS_i,"",@"SHT_CUDA_INFO"
	.sectionflags	@""
	.align	4


	//----- nvinfo : EIATTR_CUDA_API_VERSION
	.align		4
        /*0000*/ 	.byte	0x04, 0x37
        /*0002*/ 	.short	(.L_7 - .L_6)
.L_6:
        /*0004*/ 	.word	0x00000082


	//----- nvinfo : EIATTR_KPARAM_INFO
	.align		4
.L_7:
        /*0008*/ 	.byte	0x04, 0x17
        /*000a*/ 	.short	(.L_9 - .L_8)
.L_8:
        /*000c*/ 	.word	0x00000000
        /*0010*/ 	.short	0x0002
        /*0012*/ 	.short	0x0010
        /*0014*/ 	.byte	0x00, 0xf0, 0x11, 0x00


	//----- nvinfo : EIATTR_KPARAM_INFO
	.align		4
.L_9:
        /*0018*/ 	.byte	0x04, 0x17
        /*001a*/ 	.short	(.L_11 - .L_10)
.L_10:
        /*001c*/ 	.word	0x00000000
        /*0020*/ 	.short	0x0001
        /*0022*/ 	.short	0x0008
        /*0024*/ 	.byte	0x00, 0xf5, 0x21, 0x00


	//----- nvinfo : EIATTR_KPARAM_INFO
	.align		4
.L_11:
        /*0028*/ 	.byte	0x04, 0x17
        /*002a*/ 	.short	(.L_13 - .L_12)
.L_12:
        /*002c*/ 	.word	0x00000000
        /*0030*/ 	.short	0x0000
        /*0032*/ 	.short	0x0000
        /*0034*/ 	.byte	0x00, 0xf5, 0x21, 0x00


	//----- nvinfo : EIATTR_SPARSE_MMA_MASK
	.align		4
.L_13:
        /*0038*/ 	.byte	0x03, 0x50
        /*003a*/ 	.short	0x0000


	//----- nvinfo : EIATTR_MAXREG_COUNT
	.align		4
        /*003c*/ 	.byte	0x03, 0x1b
        /*003e*/ 	.short	0x00ff


	//----- nvinfo : EIATTR_NUM_BARRIERS
	.align		4
        /*0040*/ 	.byte	0x02, 0x4c
        /*0042*/ 	.byte	0x01
	.zero		1


	//----- nvinfo : EIATTR_MERCURY_ISA_VERSION
	.align		4
        /*0044*/ 	.byte	0x03, 0x5f
        /*0046*/ 	.short	0x0101


	//----- nvinfo : EIATTR_VRC_CTA_INIT_COUNT
	.align		4
        /*0048*/ 	.byte	0x02, 0x4a
	.zero		1
	.zero		1


	//----- nvinfo : EIATTR_EXIT_INSTR_OFFSETS
	.align		4
        /*004c*/ 	.byte	0x04, 0x1c
        /*004e*/ 	.short	(.L_15 - .L_14)


	//   ....[0]....
.L_14:
        /*0050*/ 	.word	0x00000260


	//   ....[1]....
        /*0054*/ 	.word	0x000002e0


	//----- nvinfo : EIATTR_CBANK_PARAM_SIZE
	.align		4
.L_15:
        /*0058*/ 	.byte	0x03, 0x19
        /*005a*/ 	.short	0x0014


	//----- nvinfo : EIATTR_PARAM_CBANK
	.align		4
        /*005c*/ 	.byte	0x04, 0x0a
        /*005e*/ 	.short	(.L_17 - .L_16)
	.align		4
.L_16:
        /*0060*/ 	.word	index@(.nv.constant0._Z20reduction_divergencePiS_i)
        /*0064*/ 	.short	0x0380
        /*0066*/ 	.short	0x0014


	//----- nvinfo : EIATTR_SW_WAR
	.align		4
.L_17:
        /*0068*/ 	.byte	0x04, 0x36
        /*006a*/ 	.short	(.L_19 - .L_18)
.L_18:
        /*006c*/ 	.word	0x00000008
.L_19:


//--------------------- .nv.callgraph             --------------------------
	.section	.nv.callgraph,"",@"SHT_CUDA_CALLGRAPH"
	.align	4
	.sectionentsize	8
	.align		4
        /*0000*/ 	.word	0x00000000
	.align		4
        /*0004*/ 	.word	0xffffffff
	.align		4
        /*0008*/ 	.word	0x00000000
	.align		4
        /*000c*/ 	.word	0xfffffffe
	.align		4
        /*0010*/ 	.word	0x00000000
	.align		4
        /*0014*/ 	.word	0xfffffffd
	.align		4
        /*0018*/ 	.word	0x00000000
	.align		4
        /*001c*/ 	.word	0xfffffffc


//--------------------- .text._Z20reduction_divergencePiS_i --------------------------
	.section	.text._Z20reduction_divergencePiS_i,"ax",@progbits
	.align	128
        .global         _Z20reduction_divergencePiS_i
        .type           _Z20reduction_divergencePiS_i,@function
        .size           _Z20reduction_divergencePiS_i,(.L_x_2 - _Z20reduction_divergencePiS_i)
        .other          _Z20reduction_divergencePiS_i,@"STO_CUDA_ENTRY STV_DEFAULT"
_Z20reduction_divergencePiS_i:
.text._Z20reduction_divergencePiS_i:
[----:B------:R-:W-:Y:S01]  /*0000*/  LDC R1, c[0x0][0x37c] ;  /* 0x0000df00ff017b82 */ /* 0x000fe20000000800 */
[----:B------:R-:W0:Y:S01]  /*0010*/  S2R R11, SR_CTAID.X ;  /* 0x00000000000b7919 */ /* 0x000e220000002500 */
[----:B------:R-:W1:Y:S01]  /*0020*/  LDCU UR8, c[0x0][0x360] ;  /* 0x00006c00ff0877ac */ /* 0x000e620008000800 */
[----:B------:R-:W-:Y:S02]  /*0030*/  HFMA2 R0, -RZ, RZ, 0, 0 ;  /* 0x00000000ff007431 */ /* 0x000fe400000001ff */
[----:B------:R-:W-:Y:S01]  /*0040*/  IMAD.MOV.U32 R8, RZ, RZ, RZ ;  /* 0x000000ffff087224 */ /* 0x000fe200078e00ff */
[----:B------:R-:W0:Y:S01]  /*0050*/  S2R R10, SR_TID.X ;  /* 0x00000000000a7919 */ /* 0x000e220000002100 */
[----:B------:R-:W2:Y:S01]  /*0060*/  LDCU UR4, c[0x0][0x390] ;  /* 0x00007200ff0477ac */ /* 0x000ea20008000800 */
[----:B------:R-:W3:Y:S01]  /*0070*/  LDCU.64 UR6, c[0x0][0x358] ;  /* 0x00006b00ff0677ac */ /* 0x000ee20008000a00 */
[----:B0-----:R-:W-:-:S04]  /*0080*/  IMAD R7, R11, 0x100, R10 ;  /* 0x000001000b077824 */ /* 0x001fc800078e020a */
[C---:B-1----:R-:W-:Y:S01]  /*0090*/  VIADD R9, R7.reuse, UR8 ;  /* 0x0000000807097c36 */ /* 0x042fe20008000000 */
[----:B--2---:R-:W-:-:S04]  /*00a0*/  ISETP.GE.U32.AND P0, PT, R7, UR4, PT ;  /* 0x0000000407007c0c */ /* 0x004fc8000bf06070 */
[----:B------:R-:W-:-:S09]  /*00b0*/  ISETP.GE.U32.AND P1, PT, R9, UR4, PT ;  /* 0x0000000409007c0c */ /* 0x000fd2000bf26070 */
[----:B------:R-:W0:Y:S08]  /*00c0*/  @!P0 LDC.64 R2, c[0x0][0x380] ;  /* 0x0000e000ff028b82 */ /* 0x000e300000000a00 */
[----:B------:R-:W1:Y:S01]  /*00d0*/  @!P1 LDC.64 R4, c[0x0][0x380] ;  /* 0x0000e000ff049b82 */ /* 0x000e620000000a00 */
[----:B0-----:R-:W-:-:S05]  /*00e0*/  @!P0 IMAD.WIDE.U32 R2, R7, 0x4, R2 ;  /* 0x0000000407028825 */ /* 0x001fca00078e0002 */
[----:B---3--:R-:W2:Y:S01]  /*00f0*/  @!P0 LDG.E R0, desc[UR6][R2.64] ;  /* 0x0000000602008981 */ /* 0x008ea2000c1e1900 */
[----:B-1----:R-:W-:-:S05]  /*0100*/  @!P1 IMAD.WIDE.U32 R4, R9, 0x4, R4 ;  /* 0x0000000409049825 */ /* 0x002fca00078e0004 */
[----:B------:R-:W3:Y:S01]  /*0110*/  @!P1 LDG.E R8, desc[UR6][R4.64] ;  /* 0x0000000604089981 */ /* 0x000ee2000c1e1900 */
[----:B------:R-:W0:Y:S01]  /*0120*/  S2UR UR5, SR_CgaCtaId ;  /* 0x00000000000579c3 */ /* 0x000e220000008800 */
[----:B------:R-:W-:Y:S01]  /*0130*/  UMOV UR4, 0x400 ;  /* 0x0000040000047882 */ /* 0x000fe20000000000 */
[----:B------:R-:W-:Y:S01]  /*0140*/  IMAD.U32 R6, RZ, RZ, UR8 ;  /* 0x00000008ff067e24 */ /* 0x000fe2000f8e00ff */
[----:B0-----:R-:W-:-:S06]  /*0150*/  ULEA UR4, UR5, UR4, 0x18 ;  /* 0x0000000405047291 */ /* 0x001fcc000f8ec0ff */
[----:B------:R-:W-:-:S04]  /*0160*/  LEA R7, R10, UR4, 0x2 ;  /* 0x000000040a077c11 */ /* 0x000fc8000f8e10ff */
[----:B------:R-:W-:Y:S01]  /*0170*/  LEA R9, R6, R7, 0x2 ;  /* 0x0000000706097211 */ /* 0x000fe200078e10ff */
[----:B--2---:R0:W-:Y:S04]  /*0180*/  STS [R7], R0 ;  /* 0x0000000007007388 */ /* 0x0041e80000000800 */
[----:B---3--:R0:W-:Y:S01]  /*0190*/  STS [R9], R8 ;  /* 0x0000000809007388 */ /* 0x0081e20000000800 */
[----:B------:R-:W-:Y:S06]  /*01a0*/  BAR.SYNC.DEFER_BLOCKING 0x0 ;  /* 0x0000000000007b1d */ /* 0x000fec0000010000 */
.L_x_0:
[----:B------:R-:W-:-:S13]  /*01b0*/  ISETP.GE.U32.AND P0, PT, R10, R6, PT ;  /* 0x000000060a00720c */ /* 0x000fda0003f06070 */
[----:B0-----:R-:W-:Y:S01]  /*01c0*/  @!P0 IMAD R0, R6, 0x4, R7 ;  /* 0x0000000406008824 */ /* 0x001fe200078e0207 */
[----:B------:R-:W-:Y:S05]  /*01d0*/  @!P0 LDS R3, [R7] ;  /* 0x0000000007038984 */ /* 0x000fea0000000800 */
[----:B------:R-:W0:Y:S02]  /*01e0*/  @!P0 LDS R0, [R0] ;  /* 0x0000000000008984 */ /* 0x000e240000000800 */
[----:B0-----:R-:W-:-:S05]  /*01f0*/  @!P0 IADD3 R2, PT, PT, R0, R3, RZ ;  /* 0x0000000300028210 */ /* 0x001fca0007ffe0ff */
[----:B------:R1:W-:Y:S01]  /*0200*/  @!P0 STS [R7], R2 ;  /* 0x0000000207008388 */ /* 0x0003e20000000800 */
[----:B------:R-:W-:Y:S01]  /*0210*/  BAR.SYNC.DEFER_BLOCKING 0x0 ;  /* 0x0000000000007b1d */ /* 0x000fe20000010000 */
[----:B------:R-:W-:Y:S02]  /*0220*/  ISETP.GT.U32.AND P0, PT, R6, 0x1, PT ;  /* 0x000000010600780c */ /* 0x000fe40003f04070 */
[----:B------:R-:W-:-:S11]  /*0230*/  SHF.R.U32.HI R6, RZ, 0x1, R6 ;  /* 0x00000001ff067819 */ /* 0x000fd60000011606 */
[----:B-1----:R-:W-:Y:S05]  /*0240*/  @P0 BRA `(.L_x_0) ;  /* 0xfffffffc00d80947 */ /* 0x002fea000383ffff */
[----:B------:R-:W-:-:S13]  /*0250*/  ISETP.NE.AND P0, PT, R10, RZ, PT ;  /* 0x000000ff0a00720c */ /* 0x000fda0003f05270 */
[----:B------:R-:W-:Y:S05]  /*0260*/  @P0 EXIT ;  /* 0x000000000000094d */ /* 0x000fea0003800000 */
[----:B------:R-:W0:Y:S01]  /*0270*/  S2UR UR5, SR_CgaCtaId ;  /* 0x00000000000579c3 */ /* 0x000e220000008800 */
[----:B------:R-:W-:-:S07]  /*0280*/  UMOV UR4, 0x400 ;  /* 0x0000040000047882 */ /* 0x000fce0000000000 */
[----:B------:R-:W1:Y:S01]  /*0290*/  LDC.64 R2, c[0x0][0x388] ;  /* 0x0000e200ff027b82 */ /* 0x000e620000000a00 */
[----:B0-----:R-:W-:Y:S01]  /*02a0*/  ULEA UR4, UR5, UR4, 0x18 ;  /* 0x0000000405047291 */ /* 0x001fe2000f8ec0ff */
[----:B-1----:R-:W-:-:S08]  /*02b0*/  IMAD.WIDE.U32 R2, R11, 0x4, R2 ;  /* 0x000000040b027825 */ /* 0x002fd000078e0002 */
[----:B------:R-:W0:Y:S04]  /*02c0*/  LDS R5, [UR4] ;  /* 0x00000004ff057984 */ /* 0x000e280008000800 */
[----:B0-----:R-:W-:Y:S01]  /*02d0*/  STG.E desc[UR6][R2.64], R5 ;  /* 0x0000000502007986 */ /* 0x001fe2000c101906 */
[----:B------:R-:W-:Y:S05]  /*02e0*/  EXIT ;  /* 0x000000000000794d */ /* 0x000fea0003800000 */
.L_x_1:
[----:B------:R-:W-:-:S00]  /*02f0*/  BRA `(.L_x_1) ;  /* 0xfffffffc00fc7947 */ /* 0x000fc0000383ffff */
[----:B------:R-:W-:-:S00]  /*0300*/  NOP ;  /* 0x0000000000007918 */ /* 0x000fc00000000000 */
[----:B------:R-:W-:-:S00]  /*0310*/  NOP ;  /* 0x0000000000007918 */ /* 0x000fc00000000000 */
[----:B------:R-:W-:-:S00]  /*0320*/  NOP ;  /* 0x0000000000007918 */ /* 0x000fc00000000000 */
[----:B------:R-:W-:-:S00]  /*0330*/  NOP ;  /* 0x0000000000007918 */ /* 0x000fc00000000000 */
[----:B------:R-:W-:-:S00]  /*0340*/  NOP ;  /* 0x0000000000007918 */ /* 0x000fc00000000000 */
[----:B------:R-:W-:-:S00]  /*0350*/  NOP ;  /* 0x0000000000007918 */ /* 0x000fc00000000000 */
[----:B------:R-:W-:-:S00]  /*0360*/  NOP ;  /* 0x0000000000007918 */ /* 0x000fc00000000000 */
[----:B------:R-:W-:-:S00]  /*0370*/  NOP ;  /* 0x0000000000007918 */ /* 0x000fc00000000000 */
.L_x_2:


//--------------------- .nv.shared._Z20reduction_divergencePiS_i --------------------------
	.section	.nv.shared._Z20reduction_divergencePiS_i,"aw",@nobits
	.sectionflags	@""
	.align	4
.nv.shared._Z20reduction_divergencePiS_i:
	.zero		2048


//--------------------- .nv.shared.reserved.0     --------------------------
	.section	.nv.shared.reserved.0,"aw",@nobits
	.weak		__nv_reservedSMEM_offset_0_alias
	.size		__nv_reservedSMEM_offset_0_alias, 0, 64
	.other		__nv_reservedSMEM_offset_0_alias,@"STO_CUDA_RESERVED_SHARED STV_DEFAULT"
__nv_reservedSMEM_offset_0_alias:
	.zero		0
	.zero		64


//--------------------- .nv.constant0._Z20reduction_divergencePiS_i --------------------------
	.section	.nv.constant0._Z20reduction_divergencePiS_i,"a",@progbits
	.sectionflags	@""
	.align	4
.nv.constant0._Z20reduction_divergencePiS_i:
	.zero		916


//--------------------- SYMBOLS --------------------------

	.type		.nv.reservedSmem.offset0,@object
	.size		.nv.reservedSmem.offset0,0x4
	.type		.nv.reservedSmem.cap,@object
	.size		.nv.reservedSmem.cap,0x4
